	.headerflags	@"EF_CUDA_TEXMODE_UNIFIED EF_CUDA_64BIT_ADDRESS EF_CUDA_ACCELERATORS EF_CUDA_SM90 EF_CUDA_VIRTUAL_SM(EF_CUDA_SM90)"
	.elftype	@"ET_EXEC"


//--------------------- .nv.info                  --------------------------
	.section	.nv.info,"",@"SHT_CUDA_INFO"
	.align	4


	//----- nvinfo : EIATTR_REGCOUNT
	.align		4
        /*0000*/ 	.byte	0x04, 0x2f
        /*0002*/ 	.short	(.L_1 - .L_0)
	.align		4
.L_0:
        /*0004*/ 	.word	index@(triton_poi_fused_reflection_pad2d_0)
        /*0008*/ 	.word	0x0000000e


	//----- nvinfo : EIATTR_MIN_STACK_SIZE
	.align		4
.L_1:
        /*000c*/ 	.byte	0x04, 0x12
        /*000e*/ 	.short	(.L_3 - .L_2)
	.align		4
.L_2:
        /*0010*/ 	.word	index@(triton_poi_fused_reflection_pad2d_0)
        /*0014*/ 	.word	0x00000000


	//----- nvinfo : EIATTR_FRAME_SIZE
	.align		4
.L_3:
        /*0018*/ 	.byte	0x04, 0x11
        /*001a*/ 	.short	(.L_5 - .L_4)
	.align		4
.L_4:
        /*001c*/ 	.word	index@(triton_poi_fused_reflection_pad2d_0)
        /*0020*/ 	.word	0x00000000


	//----- nvinfo : EIATTR_MIN_STACK_SIZE
	.align		4
.L_5:
        /*0024*/ 	.byte	0x04, 0x12
        /*0026*/ 	.short	(.L_7 - .L_6)
	.align		4
.L_6:
        /*0028*/ 	.word	index@(triton_poi_fused_reflection_pad2d_0)
        /*002c*/ 	.word	0x00000000
.L_7:


//--------------------- .nv.info.triton_poi_fused_reflection_pad2d_0 --------------------------
	.section	.nv.info.triton_poi_fused_reflection_pad2d_0,"",@"SHT_CUDA_INFO"
	.sectionflags	@""
	.align	4


	//----- nvinfo : EIATTR_CUDA_API_VERSION
	.align		4
        /*0000*/ 	.byte	0x04, 0x37
        /*0002*/ 	.short	(.L_9 - .L_8)
.L_8:
        /*0004*/ 	.word	0x0000007c


	//----- nvinfo : EIATTR_KPARAM_INFO
	.align		4
.L_9:
        /*0008*/ 	.byte	0x04, 0x17
        /*000a*/ 	.short	(.L_11 - .L_10)
.L_10:
        /*000c*/ 	.word	0x00000000
        /*0010*/ 	.short	0x0002
        /*0012*/ 	.short	0x0010
        /*0014*/ 	.byte	0x00, 0xf0, 0x11, 0x00


	//----- nvinfo : EIATTR_KPARAM_INFO
	.align		4
.L_11:
        /*0018*/ 	.byte	0x04, 0x17
        /*001a*/ 	.short	(.L_13 - .L_12)
.L_12:
        /*001c*/ 	.word	0x00000000
        /*0020*/ 	.short	0x0001
        /*0022*/ 	.short	0x0008
        /*0024*/ 	.byte	0x00, 0xf4, 0x21, 0x00


	//----- nvinfo : EIATTR_KPARAM_INFO
	.align		4
.L_13:
        /*0028*/ 	.byte	0x04, 0x17
        /*002a*/ 	.short	(.L_15 - .L_14)
.L_14:
        /*002c*/ 	.word	0x00000000
        /*0030*/ 	.short	0x0000
        /*0032*/ 	.short	0x0000
        /*0034*/ 	.byte	0x00, 0xf4, 0x21, 0x00


	//----- nvinfo : EIATTR_SPARSE_MMA_MASK
	.align		4
.L_15:
        /*0038*/ 	.byte	0x03, 0x50
        /*003a*/ 	.short	0x0000


	//----- nvinfo : EIATTR_MAXREG_COUNT
	.align		4
        /*003c*/ 	.byte	0x03, 0x1b
        /*003e*/ 	.short	0x00ff


	//----- nvinfo : EIATTR_EXIT_INSTR_OFFSETS
	.align		4
        /*0040*/ 	.byte	0x04, 0x1c
        /*0042*/ 	.short	(.L_17 - .L_16)


	//   ....[0]....
.L_16:
        /*0044*/ 	.word	0x00000260


	//   ....[1]....
        /*0048*/ 	.word	0x00000280


	//----- nvinfo : EIATTR_REQNTID
	.align		4
.L_17:
        /*004c*/ 	.byte	0x04, 0x10
        /*004e*/ 	.short	(.L_19 - .L_18)
.L_18:
        /*0050*/ 	.word	0x00000080
        /*0054*/ 	.word	0x00000001
        /*0058*/ 	.word	0x00000001


	//----- nvinfo : EIATTR_CRS_STACK_SIZE
	.align		4
.L_19:
        /*005c*/ 	.byte	0x04, 0x1e
        /*005e*/ 	.short	(.L_21 - .L_20)
.L_20:
        /*0060*/ 	.word	0x00000000


	//----- nvinfo : EIATTR_CBANK_PARAM_SIZE
	.align		4
.L_21:
        /*0064*/ 	.byte	0x03, 0x19
        /*0066*/ 	.short	0x0014


	//----- nvinfo : EIATTR_PARAM_CBANK
	.align		4
        /*0068*/ 	.byte	0x04, 0x0a
        /*006a*/ 	.short	(.L_23 - .L_22)
	.align		4
.L_22:
        /*006c*/ 	.word	index@(.nv.constant0.triton_poi_fused_reflection_pad2d_0)
        /*0070*/ 	.short	0x0210
        /*0072*/ 	.short	0x0014


	//----- nvinfo : EIATTR_SW_WAR
	.align		4
.L_23:
        /*0074*/ 	.byte	0x04, 0x36
        /*0076*/ 	.short	(.L_25 - .L_24)
.L_24:
        /*0078*/ 	.word	0x00000008
.L_25:


//--------------------- .nv.callgraph             --------------------------
	.section	.nv.callgraph,"",@"SHT_CUDA_CALLGRAPH"
	.align	4
	.sectionentsize	8
	.align		4
        /*0000*/ 	.word	0x00000000
	.align		4
        /*0004*/ 	.word	0xffffffff
	.align		4
        /*0008*/ 	.word	0x00000000
	.align		4
        /*000c*/ 	.word	0xfffffffe
	.align		4
        /*0010*/ 	.word	0x00000000
	.align		4
        /*0014*/ 	.word	0xfffffffd
	.align		4
        /*0018*/ 	.word	0x00000000
	.align		4
        /*001c*/ 	.word	0xfffffffc


//--------------------- .text.triton_poi_fused_reflection_pad2d_0 --------------------------
	.section	.text.triton_poi_fused_reflection_pad2d_0,"ax",@progbits
	.align	128
        .global         triton_poi_fused_reflection_pad2d_0
        .type           triton_poi_fused_reflection_pad2d_0,@function
        .size           triton_poi_fused_reflection_pad2d_0,(.L_x_3 - triton_poi_fused_reflection_pad2d_0)
        .other          triton_poi_fused_reflection_pad2d_0,@"STO_CUDA_ENTRY STV_DEFAULT"
triton_poi_fused_reflection_pad2d_0:
.text.triton_poi_fused_reflection_pad2d_0:
[----:B------:R-:W0:Y:S02]  /*0000*/  LDC R1, c[0x0][0x28] ;  /* 0x00000a00ff017b82 */ /* 0x000e240000000800 */
[----:B------:R-:W1:Y:S01]  /*0010*/  S2R R7, SR_TID.X ;  /* 0x0000000000077919 */ /* 0x000e620000002100 */
[----:B------:R-:W2:Y:S01]  /*0020*/  LDC.64 R4, c[0x0][0x218] ;  /* 0x00008600ff047b82 */ /* 0x000ea20000000a00 */
[----:B------:R-:W-:Y:S01]  /*0030*/  ULDC.64 UR4, c[0x0][0x208] ;  /* 0x0000820000047ab9 */ /* 0x000fe20000000a00 */
[----:B------:R-:W-:Y:S01]  /*0040*/  BSSY B0, `(.L_x_0) ;  /* 0x0000021000007945 */ /* 0x000fe20003800000 */
[----:B------:R-:W3:Y:S01]  /*0050*/  S2R R0, SR_CTAID.X ;  /* 0x0000000000007919 */ /* 0x000ee20000002500 */
[----:B-1----:R-:W-:-:S05]  /*0060*/  LOP3.LUT R7, R7, 0x7f, RZ, 0xc0, !PT ;  /* 0x0000007f07077812 */ /* 0x002fca00078ec0ff */
[----:B---3--:R-:W-:-:S04]  /*0070*/  IMAD R7, R0, 0x80, R7 ;  /* 0x0000008000077824 */ /* 0x008fc800078e0207 */
[C---:B------:R-:W-:Y:S01]  /*0080*/  IMAD.HI R0, R7.reuse, 0x66666667, RZ ;  /* 0x6666666707007827 */ /* 0x040fe200078e02ff */
[----:B------:R-:W-:-:S03]  /*0090*/  ISETP.GE.AND P0, PT, R7, 0x640, PT ;  /* 0x000006400700780c */ /* 0x000fc60003f06270 */
[----:B--2---:R-:W-:Y:S01]  /*00a0*/  IMAD.WIDE R4, R7, 0x4, R4 ;  /* 0x0000000407047825 */ /* 0x004fe200078e0204 */
[----:B------:R-:W-:-:S04]  /*00b0*/  SHF.R.U32.HI R3, RZ, 0x1f, R0 ;  /* 0x0000001fff037819 */ /* 0x000fc80000011600 */
[----:B------:R-:W-:-:S05]  /*00c0*/  LEA.HI.SX32 R0, R0, R3, 0x1e ;  /* 0x0000000300007211 */ /* 0x000fca00078ff2ff */
[----:B------:R-:W-:-:S05]  /*00d0*/  IMAD.HI R2, R0, 0x66666667, RZ ;  /* 0x6666666700027827 */ /* 0x000fca00078e02ff */
[----:B------:R-:W-:-:S04]  /*00e0*/  SHF.R.U32.HI R3, RZ, 0x1f, R2 ;  /* 0x0000001fff037819 */ /* 0x000fc80000011602 */
[----:B------:R-:W-:Y:S01]  /*00f0*/  LEA.HI.SX32 R3, R2, R3, 0x1e ;  /* 0x0000000302037211 */ /* 0x000fe200078ff2ff */
[----:B------:R-:W-:-:S04]  /*0100*/  IMAD R2, R0, -0xa, R7 ;  /* 0xfffffff600027824 */ /* 0x000fc800078e0207 */
[----:B------:R-:W-:Y:S02]  /*0110*/  IMAD R3, R3, -0xa, R0 ;  /* 0xfffffff603037824 */ /* 0x000fe400078e0200 */
[----:B------:R-:W-:Y:S02]  /*0120*/  VIADD R2, R2, 0xfffffffd ;  /* 0xfffffffd02027836 */ /* 0x000fe40000000000 */
[----:B------:R-:W-:Y:S02]  /*0130*/  VIADD R3, R3, 0xfffffffd ;  /* 0xfffffffd03037836 */ /* 0x000fe40000000000 */
[----:B------:R-:W-:Y:S01]  /*0140*/  IMAD.HI R0, R7, 0x51eb851f, RZ ;  /* 0x51eb851f07007827 */ /* 0x000fe200078e02ff */
[----:B------:R-:W-:Y:S01]  /*0150*/  IABS R6, R2 ;  /* 0x0000000200067213 */ /* 0x000fe20000000000 */
[----:B------:R-:W-:Y:S01]  /*0160*/  HFMA2.MMA R7, -RZ, RZ, 0, 0 ;  /* 0x00000000ff077435 */ /* 0x000fe200000001ff */
[----:B------:R-:W-:Y:S02]  /*0170*/  IABS R8, R3 ;  /* 0x0000000300087213 */ /* 0x000fe40000000000 */
[----:B------:R-:W1:Y:S01]  /*0180*/  LDC.64 R2, c[0x0][0x210] ;  /* 0x00008400ff027b82 */ /* 0x000e620000000a00 */
[----:B------:R-:W-:Y:S01]  /*0190*/  VIADD R6, R6, 0xfffffffd ;  /* 0xfffffffd06067836 */ /* 0x000fe20000000000 */
[----:B------:R-:W-:-:S02]  /*01a0*/  IADD3 R8, R8, -0x3, RZ ;  /* 0xfffffffd08087810 */ /* 0x000fc40007ffe0ff */
[----:B------:R-:W-:Y:S02]  /*01b0*/  SHF.R.U32.HI R9, RZ, 0x1f, R0 ;  /* 0x0000001fff097819 */ /* 0x000fe40000011600 */
[----:B------:R-:W-:Y:S02]  /*01c0*/  IABS R11, R6 ;  /* 0x00000006000b7213 */ /* 0x000fe40000000000 */
[----:B------:R-:W-:Y:S02]  /*01d0*/  IABS R6, R8 ;  /* 0x0000000800067213 */ /* 0x000fe40000000000 */
[----:B------:R-:W-:-:S03]  /*01e0*/  LEA.HI.SX32 R9, R0, R9, 0x1b ;  /* 0x0000000900097211 */ /* 0x000fc600078fdaff */
[----:B------:R-:W-:Y:S01]  /*01f0*/  IMAD R0, R6, 0x4, R11 ;  /* 0x0000000406007824 */ /* 0x000fe200078e020b */
[----:B------:R-:W-:-:S05]  /*0200*/  LEA R9, R9, 0xf, 0x4 ;  /* 0x0000000f09097811 */ /* 0x000fca00078e20ff */
[----:B------:R-:W-:-:S04]  /*0210*/  IMAD.IADD R9, R9, 0x1, -R0 ;  /* 0x0000000109097824 */ /* 0x000fc800078e0a00 */
[----:B-1----:R-:W-:Y:S01]  /*0220*/  IMAD.WIDE R2, R9, 0x4, R2 ;  /* 0x0000000409027825 */ /* 0x002fe200078e0202 */
[----:B------:R-:W-:Y:S06]  /*0230*/  @P0 BRA `(.L_x_1) ;  /* 0x0000000000040947 */ /* 0x000fec0003800000 */
[----:B------:R1:W5:Y:S02]  /*0240*/  LDG.E.EL R7, desc[UR4][R2.64] ;  /* 0x0000000402077981 */ /* 0x000364000c2e1900 */
.L_x_1:
[----:B------:R-:W-:Y:S05]  /*0250*/  BSYNC B0 ;  /* 0x0000000000007941 */ /* 0x000fea0003800000 */
.L_x_0:
[----:B------:R-:W-:Y:S05]  /*0260*/  @P0 EXIT ;  /* 0x000000000000094d */ /* 0x000fea0003800000 */
[----:B-----5:R-:W-:Y:S01]  /*0270*/  STG.E desc[UR4][R4.64], R7 ;  /* 0x0000000704007986 */ /* 0x020fe2000c101904 */
[----:B------:R-:W-:Y:S05]  /*0280*/  EXIT ;  /* 0x000000000000794d */ /* 0x000fea0003800000 */
.L_x_2:
[----:B------:R-:W-:-:S00]  /*0290*/  BRA `(.L_x_2) ;  /* 0xfffffffc00fc7947 */ /* 0x000fc0000383ffff */
[----:B------:R-:W-:-:S00]  /*02a0*/  NOP ;  /* 0x0000000000007918 */ /* 0x000fc00000000000 */
        /* <DEDUP_REMOVED lines=13> */
.L_x_3:


//--------------------- .nv.constant0.triton_poi_fused_reflection_pad2d_0 --------------------------
	.section	.nv.constant0.triton_poi_fused_reflection_pad2d_0,"a",@progbits
	.sectionflags	@""
	.align	4
.nv.constant0.triton_poi_fused_reflection_pad2d_0:
	.zero		548
